//
// Generated by NVIDIA NVVM Compiler
//
// Compiler Build ID: CL-36424714
// Cuda compilation tools, release 13.0, V13.0.88
// Based on NVVM 20.0.0
//

.version 9.0
.target sm_100
.address_size 64

	// .globl	_Z3addPiS_S_S_

.visible .entry _Z3addPiS_S_S_(
	.param .u64 .ptr .align 1 _Z3addPiS_S_S__param_0,
	.param .u64 .ptr .align 1 _Z3addPiS_S_S__param_1,
	.param .u64 .ptr .align 1 _Z3addPiS_S_S__param_2,
	.param .u64 .ptr .align 1 _Z3addPiS_S_S__param_3
)
{
	.reg .pred 	%p<2>;
	.reg .b32 	%r<8>;
	.reg .b64 	%rd<11>;

	ld.param.u64 	%rd1, [_Z3addPiS_S_S__param_0];
	ld.param.u64 	%rd2, [_Z3addPiS_S_S__param_1];
	ld.param.u64 	%rd3, [_Z3addPiS_S_S__param_2];
	mov.u32 	%r2, %tid.x;
	mov.u32 	%r3, %ctaid.x;
	mov.u32 	%r4, %ntid.x;
	mad.lo.s32 	%r1, %r3, %r4, %r2;
	setp.gt.s32 	%p1, %r1, 999;
	@%p1 bra 	$L__BB0_2;
	cvta.to.global.u64 	%rd4, %rd1;
	cvta.to.global.u64 	%rd5, %rd2;
	cvta.to.global.u64 	%rd6, %rd3;
	mul.wide.s32 	%rd7, %r1, 4;
	add.s64 	%rd8, %rd4, %rd7;
	ld.global.u32 	%r5, [%rd8];
	add.s64 	%rd9, %rd5, %rd7;
	ld.global.u32 	%r6, [%rd9];
	add.s32 	%r7, %r6, %r5;
	add.s64 	%rd10, %rd6, %rd7;
	st.global.u32 	[%rd10], %r7;
$L__BB0_2:
	ret;

}


// ===== COMPILED SASS (sm_100) =====

	.target	sm_100

	.elftype	@"ET_EXEC"


//--------------------- .note.nv.tkinfo           --------------------------
	.section	.note.nv.tkinfo,"",@"SHT_NOTE"
	.sectionflags	@"SHF_NOTE_NV_TKINFO"
	.tkinfo
        /*0018*/ 	.word	0x00000002
        /*0030*/ 	.string	""
        /*0030*/ 	.string	"ptxas"
        /*0030*/ 	.string	"Cuda compilation tools, release 13.0, V13.0.88"
        /*0030*/ 	.string	"Build cuda_13.0.r13.0/compiler.36424714_0"
        /*0030*/ 	.string	"-arch sm_100 -m 64 "



//--------------------- .note.nv.cuinfo           --------------------------
	.section	.note.nv.cuinfo,"",@"SHT_NOTE"
	.sectionflags	@"SHF_NOTE_NV_CUINFO"
        /*0018*/ 	.short	0x0002
        /*001a*/ 	.short	0x0064
        /*001c*/ 	.short	0x0082
	.zero		2


//--------------------- .nv.info                  --------------------------
	.section	.nv.info,"",@"SHT_CUDA_INFO"
	.align	4


	//----- nvinfo : EIATTR_REGCOUNT
	.align		4
        /*0000*/ 	.byte	0x04, 0x2f
        /*0002*/ 	.short	(.L_1 - .L_0)
	.align		4
.L_0:
        /*0004*/ 	.word	index@(_Z3addPiS_S_S_)
        /*0008*/ 	.word	0x0000000c


	//----- nvinfo : EIATTR_FRAME_SIZE
	.align		4
.L_1:
        /*000c*/ 	.byte	0x04, 0x11
        /*000e*/ 	.short	(.L_3 - .L_2)
	.align		4
.L_2:
        /*0010*/ 	.word	index@(_Z3addPiS_S_S_)
        /*0014*/ 	.word	0x00000000


	//----- nvinfo : EIATTR_MIN_STACK_SIZE
	.align		4
.L_3:
        /*0018*/ 	.byte	0x04, 0x12
        /*001a*/ 	.short	(.L_5 - .L_4)
	.align		4
.L_4:
        /*001c*/ 	.word	index@(_Z3addPiS_S_S_)
        /*0020*/ 	.word	0x00000000
.L_5:


//--------------------- .nv.compat                --------------------------
	.section	.nv.compat,"",@"SHT_CUDA_COMPAT_INFO"
	.align	4
        /*0000*/ 	.byte	0x02, 0x09, 0x00, 0x00, 0x02, 0x02, 0x01, 0x00, 0x02, 0x05, 0x05, 0x00, 0x03, 0x07, 0x01, 0x01
        /*0010*/ 	.byte	0x02, 0x03, 0x00, 0x00, 0x02, 0x06, 0x01, 0x00, 0x04, 0x0b, 0x08, 0x00, 0x09, 0x00, 0x00, 0x00
        /*0020*/ 	.byte	0x00, 0x00, 0x00, 0x00


//--------------------- .nv.info._Z3addPiS_S_S_   --------------------------
	.section	.nv.info._Z3addPiS_S_S_,"",@"SHT_CUDA_INFO"
	.sectionflags	@""
	.align	4


	//----- nvinfo : EIATTR_CUDA_API_VERSION
	.align		4
        /*0000*/ 	.byte	0x04, 0x37
        /*0002*/ 	.short	(.L_7 - .L_6)
.L_6:
        /*0004*/ 	.word	0x00000082


	//----- nvinfo : EIATTR_KPARAM_INFO
	.align		4
.L_7:
        /*0008*/ 	.byte	0x04, 0x17
        /*000a*/ 	.short	(.L_9 - .L_8)
.L_8:
        /*000c*/ 	.word	0x00000000
        /*0010*/ 	.short	0x0003
        /*0012*/ 	.short	0x0018
        /*0014*/ 	.byte	0x00, 0xf5, 0x21, 0x00


	//----- nvinfo : EIATTR_KPARAM_INFO
	.align		4
.L_9:
        /*0018*/ 	.byte	0x04, 0x17
        /*001a*/ 	.short	(.L_11 - .L_10)
.L_10:
        /*001c*/ 	.word	0x00000000
        /*0020*/ 	.short	0x0002
        /*0022*/ 	.short	0x0010
        /*0024*/ 	.byte	0x00, 0xf5, 0x21, 0x00


	//----- nvinfo : EIATTR_KPARAM_INFO
	.align		4
.L_11:
        /*0028*/ 	.byte	0x04, 0x17
        /*002a*/ 	.short	(.L_13 - .L_12)
.L_12:
        /*002c*/ 	.word	0x00000000
        /*0030*/ 	.short	0x0001
        /*0032*/ 	.short	0x0008
        /*0034*/ 	.byte	0x00, 0xf5, 0x21, 0x00


	//----- nvinfo : EIATTR_KPARAM_INFO
	.align		4
.L_13:
        /*0038*/ 	.byte	0x04, 0x17
        /*003a*/ 	.short	(.L_15 - .L_14)
.L_14:
        /*003c*/ 	.word	0x00000000
        /*0040*/ 	.short	0x0000
        /*0042*/ 	.short	0x0000
        /*0044*/ 	.byte	0x00, 0xf5, 0x21, 0x00


	//----- nvinfo : EIATTR_SPARSE_MMA_MASK
	.align		4
.L_15:
        /*0048*/ 	.byte	0x03, 0x50
        /*004a*/ 	.short	0x0000


	//----- nvinfo : EIATTR_MAXREG_COUNT
	.align		4
        /*004c*/ 	.byte	0x03, 0x1b
        /*004e*/ 	.short	0x00ff


	//----- nvinfo : EIATTR_MERCURY_ISA_VERSION
	.align		4
        /*0050*/ 	.byte	0x03, 0x5f
        /*0052*/ 	.short	0x0101


	//----- nvinfo : EIATTR_VRC_CTA_INIT_COUNT
	.align		4
        /*0054*/ 	.byte	0x02, 0x4a
	.zero		1
	.zero		1


	//----- nvinfo : EIATTR_EXIT_INSTR_OFFSETS
	.align		4
        /*0058*/ 	.byte	0x04, 0x1c
        /*005a*/ 	.short	(.L_17 - .L_16)


	//   ....[0]....
.L_16:
        /*005c*/ 	.word	0x00000060


	//   ....[1]....
        /*0060*/ 	.word	0x00000120


	//----- nvinfo : EIATTR_CBANK_PARAM_SIZE
	.align		4
.L_17:
        /*0064*/ 	.byte	0x03, 0x19
        /*0066*/ 	.short	0x0020


	//----- nvinfo : EIATTR_PARAM_CBANK
	.align		4
        /*0068*/ 	.byte	0x04, 0x0a
        /*006a*/ 	.short	(.L_19 - .L_18)
	.align		4
.L_18:
        /*006c*/ 	.word	index@(.nv.constant0._Z3addPiS_S_S_)
        /*0070*/ 	.short	0x0380
        /*0072*/ 	.short	0x0020


	//----- nvinfo : EIATTR_SW_WAR
	.align		4
.L_19:
        /*0074*/ 	.byte	0x04, 0x36
        /*0076*/ 	.short	(.L_21 - .L_20)
.L_20:
        /*0078*/ 	.word	0x00000008
.L_21:


//--------------------- .nv.callgraph             --------------------------
	.section	.nv.callgraph,"",@"SHT_CUDA_CALLGRAPH"
	.align	4
	.sectionentsize	8
	.align		4
        /*0000*/ 	.word	0x00000000
	.align		4
        /*0004*/ 	.word	0xffffffff
	.align		4
        /*0008*/ 	.word	0x00000000
	.align		4
        /*000c*/ 	.word	0xfffffffe
	.align		4
        /*0010*/ 	.word	0x00000000
	.align		4
        /*0014*/ 	.word	0xfffffffd
	.align		4
        /*0018*/ 	.word	0x00000000
	.align		4
        /*001c*/ 	.word	0xfffffffc


//--------------------- .text._Z3addPiS_S_S_      --------------------------
	.section	.text._Z3addPiS_S_S_,"ax",@progbits
	.align	128
        .global         _Z3addPiS_S_S_
        .type           _Z3addPiS_S_S_,@function
        .size           _Z3addPiS_S_S_,(.L_x_1 - _Z3addPiS_S_S_)
        .other          _Z3addPiS_S_S_,@"STO_CUDA_ENTRY STV_DEFAULT"
_Z3addPiS_S_S_:
.text._Z3addPiS_S_S_:
[----:B------:R-:W-:Y:S01]  /*0000*/  LDC R1, c[0x0][0x37c] ;  /* 0x0000df00ff017b82 */ /* 0x000fe20000000800 */
[----:B------:R-:W0:Y:S07]  /*0010*/  S2R R9, SR_TID.X ;  /* 0x0000000000097919 */ /* 0x000e2e0000002100 */
[----:B------:R-:W0:Y:S08]  /*0020*/  S2UR UR4, SR_CTAID.X ;  /* 0x00000000000479c3 */ /* 0x000e300000002500 */
[----:B------:R-:W0:Y:S02]  /*0030*/  LDC R0, c[0x0][0x360] ;  /* 0x0000d800ff007b82 */ /* 0x000e240000000800 */
[----:B0-----:R-:W-:-:S05]  /*0040*/  IMAD R9, R0, UR4, R9 ;  /* 0x0000000400097c24 */ /* 0x001fca000f8e0209 */
[----:B------:R-:W-:-:S13]  /*0050*/  ISETP.GT.AND P0, PT, R9, 0x3e7, PT ;  /* 0x000003e70900780c */ /* 0x000fda0003f04270 */
[----:B------:R-:W-:Y:S05]  /*0060*/  @P0 EXIT ;  /* 0x000000000000094d */ /* 0x000fea0003800000 */
[----:B------:R-:W0:Y:S01]  /*0070*/  LDC.64 R2, c[0x0][0x380] ;  /* 0x0000e000ff027b82 */ /* 0x000e220000000a00 */
[----:B------:R-:W1:Y:S07]  /*0080*/  LDCU.64 UR4, c[0x0][0x358] ;  /* 0x00006b00ff0477ac */ /* 0x000e6e0008000a00 */
[----:B------:R-:W2:Y:S08]  /*0090*/  LDC.64 R4, c[0x0][0x388] ;  /* 0x0000e200ff047b82 */ /* 0x000eb00000000a00 */
[----:B------:R-:W3:Y:S01]  /*00a0*/  LDC.64 R6, c[0x0][0x390] ;  /* 0x0000e400ff067b82 */ /* 0x000ee20000000a00 */
[----:B0-----:R-:W-:-:S06]  /*00b0*/  IMAD.WIDE R2, R9, 0x4, R2 ;  /* 0x0000000409027825 */ /* 0x001fcc00078e0202 */
[----:B-1----:R-:W4:Y:S01]  /*00c0*/  LDG.E R2, desc[UR4][R2.64] ;  /* 0x0000000402027981 */ /* 0x002f22000c1e1900 */
[----:B--2---:R-:W-:-:S06]  /*00d0*/  IMAD.WIDE R4, R9, 0x4, R4 ;  /* 0x0000000409047825 */ /* 0x004fcc00078e0204 */
[----:B------:R-:W4:Y:S01]  /*00e0*/  LDG.E R5, desc[UR4][R4.64] ;  /* 0x0000000404057981 */ /* 0x000f22000c1e1900 */
[----:B---3--:R-:W-:Y:S01]  /*00f0*/  IMAD.WIDE R6, R9, 0x4, R6 ;  /* 0x0000000409067825 */ /* 0x008fe200078e0206 */
[----:B----4-:R-:W-:-:S05]  /*0100*/  IADD3 R9, PT, PT, R2, R5, RZ ;  /* 0x0000000502097210 */ /* 0x010fca0007ffe0ff */
[----:B------:R-:W-:Y:S01]  /*0110*/  STG.E desc[UR4][R6.64], R9 ;  /* 0x0000000906007986 */ /* 0x000fe2000c101904 */
[----:B------:R-:W-:Y:S05]  /*0120*/  EXIT ;  /* 0x000000000000794d */ /* 0x000fea0003800000 */
.L_x_0:
[----:B------:R-:W-:-:S00]  /*0130*/  BRA `(.L_x_0) ;  /* 0xfffffffc00fc7947 */ /* 0x000fc0000383ffff */
[----:B------:R-:W-:-:S00]  /*0140*/  NOP ;  /* 0x0000000000007918 */ /* 0x000fc00000000000 */
        /* <DEDUP_REMOVED lines=11> */
.L_x_1:


//--------------------- .nv.shared.reserved.0     --------------------------
	.section	.nv.shared.reserved.0,"aw",@nobits
	.weak		__nv_reservedSMEM_offset_0_alias
	.size		__nv_reservedSMEM_offset_0_alias, 0, 64
	.other		__nv_reservedSMEM_offset_0_alias,@"STO_CUDA_RESERVED_SHARED STV_DEFAULT"
__nv_reservedSMEM_offset_0_alias:
	.zero		0
	.zero		64


//--------------------- .nv.constant0._Z3addPiS_S_S_ --------------------------
	.section	.nv.constant0._Z3addPiS_S_S_,"a",@progbits
	.sectionflags	@""
	.align	4
.nv.constant0._Z3addPiS_S_S_:
	.zero		928


//--------------------- SYMBOLS --------------------------

	.type		.nv.reservedSmem.offset0,@object
	.size		.nv.reservedSmem.offset0,0x4
